//
// Generated by NVIDIA NVVM Compiler
//
// Compiler Build ID: CL-36424714
// Cuda compilation tools, release 13.0, V13.0.88
// Based on NVVM 20.0.0
//

.version 9.0
.target sm_100
.address_size 64

	// .globl	_Z13computeKernelPf

.visible .entry _Z13computeKernelPf(
	.param .u64 .ptr .align 1 _Z13computeKernelPf_param_0
)
{
	.reg .b32 	%r<5>;
	.reg .b32 	%f<3>;
	.reg .b64 	%rd<5>;

	ld.param.u64 	%rd1, [_Z13computeKernelPf_param_0];
	cvta.to.global.u64 	%rd2, %rd1;
	mov.u32 	%r1, %tid.x;
	mov.u32 	%r2, %ctaid.x;
	mov.u32 	%r3, %ntid.x;
	mad.lo.s32 	%r4, %r2, %r3, %r1;
	mul.wide.s32 	%rd3, %r4, 4;
	add.s64 	%rd4, %rd2, %rd3;
	ld.global.f32 	%f1, [%rd4];
	mul.f32 	%f2, %f1, %f1;
	st.global.f32 	[%rd4], %f2;
	ret;

}


// ===== COMPILED SASS (sm_100) =====

	.target	sm_100

	.elftype	@"ET_EXEC"


//--------------------- .note.nv.tkinfo           --------------------------
	.section	.note.nv.tkinfo,"",@"SHT_NOTE"
	.sectionflags	@"SHF_NOTE_NV_TKINFO"
	.tkinfo
        /*0018*/ 	.word	0x00000002
        /*0030*/ 	.string	""
        /*0030*/ 	.string	"ptxas"
        /*0030*/ 	.string	"Cuda compilation tools, release 13.0, V13.0.88"
        /*0030*/ 	.string	"Build cuda_13.0.r13.0/compiler.36424714_0"
        /*0030*/ 	.string	"-arch sm_100 -m 64 "



//--------------------- .note.nv.cuinfo           --------------------------
	.section	.note.nv.cuinfo,"",@"SHT_NOTE"
	.sectionflags	@"SHF_NOTE_NV_CUINFO"
        /*0018*/ 	.short	0x0002
        /*001a*/ 	.short	0x0064
        /*001c*/ 	.short	0x0082
	.zero		2


//--------------------- .nv.info                  --------------------------
	.section	.nv.info,"",@"SHT_CUDA_INFO"
	.align	4


	//----- nvinfo : EIATTR_REGCOUNT
	.align		4
        /*0000*/ 	.byte	0x04, 0x2f
        /*0002*/ 	.short	(.L_1 - .L_0)
	.align		4
.L_0:
        /*0004*/ 	.word	index@(_Z13computeKernelPf)
        /*0008*/ 	.word	0x00000008


	//----- nvinfo : EIATTR_FRAME_SIZE
	.align		4
.L_1:
        /*000c*/ 	.byte	0x04, 0x11
        /*000e*/ 	.short	(.L_3 - .L_2)
	.align		4
.L_2:
        /*0010*/ 	.word	index@(_Z13computeKernelPf)
        /*0014*/ 	.word	0x00000000


	//----- nvinfo : EIATTR_MIN_STACK_SIZE
	.align		4
.L_3:
        /*0018*/ 	.byte	0x04, 0x12
        /*001a*/ 	.short	(.L_5 - .L_4)
	.align		4
.L_4:
        /*001c*/ 	.word	index@(_Z13computeKernelPf)
        /*0020*/ 	.word	0x00000000
.L_5:


//--------------------- .nv.compat                --------------------------
	.section	.nv.compat,"",@"SHT_CUDA_COMPAT_INFO"
	.align	4
        /*0000*/ 	.byte	0x02, 0x09, 0x00, 0x00, 0x02, 0x02, 0x01, 0x00, 0x02, 0x05, 0x05, 0x00, 0x03, 0x07, 0x01, 0x01
        /*0010*/ 	.byte	0x02, 0x03, 0x00, 0x00, 0x02, 0x06, 0x01, 0x00, 0x04, 0x0b, 0x08, 0x00, 0x09, 0x00, 0x00, 0x00
        /*0020*/ 	.byte	0x00, 0x00, 0x00, 0x00


//--------------------- .nv.info._Z13computeKernelPf --------------------------
	.section	.nv.info._Z13computeKernelPf,"",@"SHT_CUDA_INFO"
	.sectionflags	@""
	.align	4


	//----- nvinfo : EIATTR_CUDA_API_VERSION
	.align		4
        /*0000*/ 	.byte	0x04, 0x37
        /*0002*/ 	.short	(.L_7 - .L_6)
.L_6:
        /*0004*/ 	.word	0x00000082


	//----- nvinfo : EIATTR_KPARAM_INFO
	.align		4
.L_7:
        /*0008*/ 	.byte	0x04, 0x17
        /*000a*/ 	.short	(.L_9 - .L_8)
.L_8:
        /*000c*/ 	.word	0x00000000
        /*0010*/ 	.short	0x0000
        /*0012*/ 	.short	0x0000
        /*0014*/ 	.byte	0x00, 0xf5, 0x21, 0x00


	//----- nvinfo : EIATTR_SPARSE_MMA_MASK
	.align		4
.L_9:
        /*0018*/ 	.byte	0x03, 0x50
        /*001a*/ 	.short	0x0000


	//----- nvinfo : EIATTR_MAXREG_COUNT
	.align		4
        /*001c*/ 	.byte	0x03, 0x1b
        /*001e*/ 	.short	0x00ff


	//----- nvinfo : EIATTR_MERCURY_ISA_VERSION
	.align		4
        /*0020*/ 	.byte	0x03, 0x5f
        /*0022*/ 	.short	0x0101


	//----- nvinfo : EIATTR_VRC_CTA_INIT_COUNT
	.align		4
        /*0024*/ 	.byte	0x02, 0x4a
	.zero		1
	.zero		1


	//----- nvinfo : EIATTR_EXIT_INSTR_OFFSETS
	.align		4
        /*0028*/ 	.byte	0x04, 0x1c
        /*002a*/ 	.short	(.L_11 - .L_10)


	//   ....[0]....
.L_10:
        /*002c*/ 	.word	0x000000b0


	//----- nvinfo : EIATTR_CBANK_PARAM_SIZE
	.align		4
.L_11:
        /*0030*/ 	.byte	0x03, 0x19
        /*0032*/ 	.short	0x0008


	//----- nvinfo : EIATTR_PARAM_CBANK
	.align		4
        /*0034*/ 	.byte	0x04, 0x0a
        /*0036*/ 	.short	(.L_13 - .L_12)
	.align		4
.L_12:
        /*0038*/ 	.word	index@(.nv.constant0._Z13computeKernelPf)
        /*003c*/ 	.short	0x0380
        /*003e*/ 	.short	0x0008


	//----- nvinfo : EIATTR_SW_WAR
	.align		4
.L_13:
        /*0040*/ 	.byte	0x04, 0x36
        /*0042*/ 	.short	(.L_15 - .L_14)
.L_14:
        /*0044*/ 	.word	0x00000008
.L_15:


//--------------------- .nv.callgraph             --------------------------
	.section	.nv.callgraph,"",@"SHT_CUDA_CALLGRAPH"
	.align	4
	.sectionentsize	8
	.align		4
        /*0000*/ 	.word	0x00000000
	.align		4
        /*0004*/ 	.word	0xffffffff
	.align		4
        /*0008*/ 	.word	0x00000000
	.align		4
        /*000c*/ 	.word	0xfffffffe
	.align		4
        /*0010*/ 	.word	0x00000000
	.align		4
        /*0014*/ 	.word	0xfffffffd
	.align		4
        /*0018*/ 	.word	0x00000000
	.align		4
        /*001c*/ 	.word	0xfffffffc


//--------------------- .text._Z13computeKernelPf --------------------------
	.section	.text._Z13computeKernelPf,"ax",@progbits
	.align	128
        .global         _Z13computeKernelPf
        .type           _Z13computeKernelPf,@function
        .size           _Z13computeKernelPf,(.L_x_1 - _Z13computeKernelPf)
        .other          _Z13computeKernelPf,@"STO_CUDA_ENTRY STV_DEFAULT"
_Z13computeKernelPf:
.text._Z13computeKernelPf:
[----:B------:R-:W-:Y:S01]  /*0000*/  LDC R1, c[0x0][0x37c] ;  /* 0x0000df00ff017b82 */ /* 0x000fe20000000800 */
[----:B------:R-:W0:Y:S07]  /*0010*/  S2R R5, SR_TID.X ;  /* 0x0000000000057919 */ /* 0x000e2e0000002100 */
[----:B------:R-:W0:Y:S01]  /*0020*/  S2UR UR6, SR_CTAID.X ;  /* 0x00000000000679c3 */ /* 0x000e220000002500 */
[----:B------:R-:W1:Y:S07]  /*0030*/  LDCU.64 UR4, c[0x0][0x358] ;  /* 0x00006b00ff0477ac */ /* 0x000e6e0008000a00 */
[----:B------:R-:W0:Y:S08]  /*0040*/  LDC R0, c[0x0][0x360] ;  /* 0x0000d800ff007b82 */ /* 0x000e300000000800 */
[----:B------:R-:W2:Y:S01]  /*0050*/  LDC.64 R2, c[0x0][0x380] ;  /* 0x0000e000ff027b82 */ /* 0x000ea20000000a00 */
[----:B0-----:R-:W-:-:S04]  /*0060*/  IMAD R5, R0, UR6, R5 ;  /* 0x0000000600057c24 */ /* 0x001fc8000f8e0205 */
[----:B--2---:R-:W-:-:S05]  /*0070*/  IMAD.WIDE R2, R5, 0x4, R2 ;  /* 0x0000000405027825 */ /* 0x004fca00078e0202 */
[----:B-1----:R-:W2:Y:S02]  /*0080*/  LDG.E R0, desc[UR4][R2.64] ;  /* 0x0000000402007981 */ /* 0x002ea4000c1e1900 */
[----:B--2---:R-:W-:-:S05]  /*0090*/  FMUL R5, R0, R0 ;  /* 0x0000000000057220 */ /* 0x004fca0000400000 */
[----:B------:R-:W-:Y:S01]  /*00a0*/  STG.E desc[UR4][R2.64], R5 ;  /* 0x0000000502007986 */ /* 0x000fe2000c101904 */
[----:B------:R-:W-:Y:S05]  /*00b0*/  EXIT ;  /* 0x000000000000794d */ /* 0x000fea0003800000 */
.L_x_0:
[----:B------:R-:W-:-:S00]  /*00c0*/  BRA `(.L_x_0) ;  /* 0xfffffffc00fc7947 */ /* 0x000fc0000383ffff */
[----:B------:R-:W-:-:S00]  /*00d0*/  NOP ;  /* 0x0000000000007918 */ /* 0x000fc00000000000 */
        /* <DEDUP_REMOVED lines=10> */
.L_x_1:


//--------------------- .nv.shared.reserved.0     --------------------------
	.section	.nv.shared.reserved.0,"aw",@nobits
	.weak		__nv_reservedSMEM_offset_0_alias
	.size		__nv_reservedSMEM_offset_0_alias, 0, 64
	.other		__nv_reservedSMEM_offset_0_alias,@"STO_CUDA_RESERVED_SHARED STV_DEFAULT"
__nv_reservedSMEM_offset_0_alias:
	.zero		0
	.zero		64


//--------------------- .nv.constant0._Z13computeKernelPf --------------------------
	.section	.nv.constant0._Z13computeKernelPf,"a",@progbits
	.sectionflags	@""
	.align	4
.nv.constant0._Z13computeKernelPf:
	.zero		904


//--------------------- SYMBOLS --------------------------

	.type		.nv.reservedSmem.offset0,@object
	.size		.nv.reservedSmem.offset0,0x4
